	.headerflags	@"EF_CUDA_TEXMODE_UNIFIED EF_CUDA_64BIT_ADDRESS EF_CUDA_ACCELERATORS EF_CUDA_SM90 EF_CUDA_VIRTUAL_SM(EF_CUDA_SM90)"
	.elftype	@"ET_EXEC"


//--------------------- .nv.info                  --------------------------
	.section	.nv.info,"",@"SHT_CUDA_INFO"
	.align	4


	//----- nvinfo : EIATTR_REGCOUNT
	.align		4
        /*0000*/ 	.byte	0x04, 0x2f
        /*0002*/ 	.short	(.L_1 - .L_0)
	.align		4
.L_0:
        /*0004*/ 	.word	index@(triton_poi_fused_convolution_leaky_relu_9)
        /*0008*/ 	.word	0x0000000c


	//----- nvinfo : EIATTR_MIN_STACK_SIZE
	.align		4
.L_1:
        /*000c*/ 	.byte	0x04, 0x12
        /*000e*/ 	.short	(.L_3 - .L_2)
	.align		4
.L_2:
        /*0010*/ 	.word	index@(triton_poi_fused_convolution_leaky_relu_9)
        /*0014*/ 	.word	0x00000000


	//----- nvinfo : EIATTR_FRAME_SIZE
	.align		4
.L_3:
        /*0018*/ 	.byte	0x04, 0x11
        /*001a*/ 	.short	(.L_5 - .L_4)
	.align		4
.L_4:
        /*001c*/ 	.word	index@(triton_poi_fused_convolution_leaky_relu_9)
        /*0020*/ 	.word	0x00000000


	//----- nvinfo : EIATTR_MIN_STACK_SIZE
	.align		4
.L_5:
        /*0024*/ 	.byte	0x04, 0x12
        /*0026*/ 	.short	(.L_7 - .L_6)
	.align		4
.L_6:
        /*0028*/ 	.word	index@(triton_poi_fused_convolution_leaky_relu_9)
        /*002c*/ 	.word	0x00000000
.L_7:


//--------------------- .nv.info.triton_poi_fused_convolution_leaky_relu_9 --------------------------
	.section	.nv.info.triton_poi_fused_convolution_leaky_relu_9,"",@"SHT_CUDA_INFO"
	.sectionflags	@""
	.align	4


	//----- nvinfo : EIATTR_CUDA_API_VERSION
	.align		4
        /*0000*/ 	.byte	0x04, 0x37
        /*0002*/ 	.short	(.L_9 - .L_8)
.L_8:
        /*0004*/ 	.word	0x0000007c


	//----- nvinfo : EIATTR_KPARAM_INFO
	.align		4
.L_9:
        /*0008*/ 	.byte	0x04, 0x17
        /*000a*/ 	.short	(.L_11 - .L_10)
.L_10:
        /*000c*/ 	.word	0x00000000
        /*0010*/ 	.short	0x0002
        /*0012*/ 	.short	0x0010
        /*0014*/ 	.byte	0x00, 0xf0, 0x11, 0x00


	//----- nvinfo : EIATTR_KPARAM_INFO
	.align		4
.L_11:
        /*0018*/ 	.byte	0x04, 0x17
        /*001a*/ 	.short	(.L_13 - .L_12)
.L_12:
        /*001c*/ 	.word	0x00000000
        /*0020*/ 	.short	0x0001
        /*0022*/ 	.short	0x0008
        /*0024*/ 	.byte	0x00, 0xf4, 0x21, 0x00


	//----- nvinfo : EIATTR_KPARAM_INFO
	.align		4
.L_13:
        /*0028*/ 	.byte	0x04, 0x17
        /*002a*/ 	.short	(.L_15 - .L_14)
.L_14:
        /*002c*/ 	.word	0x00000000
        /*0030*/ 	.short	0x0000
        /*0032*/ 	.short	0x0000
        /*0034*/ 	.byte	0x00, 0xf4, 0x21, 0x00


	//----- nvinfo : EIATTR_SPARSE_MMA_MASK
	.align		4
.L_15:
        /*0038*/ 	.byte	0x03, 0x50
        /*003a*/ 	.short	0x0000


	//----- nvinfo : EIATTR_MAXREG_COUNT
	.align		4
        /*003c*/ 	.byte	0x03, 0x1b
        /*003e*/ 	.short	0x00ff


	//----- nvinfo : EIATTR_EXIT_INSTR_OFFSETS
	.align		4
        /*0040*/ 	.byte	0x04, 0x1c
        /*0042*/ 	.short	(.L_17 - .L_16)


	//   ....[0]....
.L_16:
        /*0044*/ 	.word	0x00000190


	//   ....[1]....
        /*0048*/ 	.word	0x000001b0


	//----- nvinfo : EIATTR_REQNTID
	.align		4
.L_17:
        /*004c*/ 	.byte	0x04, 0x10
        /*004e*/ 	.short	(.L_19 - .L_18)
.L_18:
        /*0050*/ 	.word	0x00000080
        /*0054*/ 	.word	0x00000001
        /*0058*/ 	.word	0x00000001


	//----- nvinfo : EIATTR_CBANK_PARAM_SIZE
	.align		4
.L_19:
        /*005c*/ 	.byte	0x03, 0x19
        /*005e*/ 	.short	0x0014


	//----- nvinfo : EIATTR_PARAM_CBANK
	.align		4
        /*0060*/ 	.byte	0x04, 0x0a
        /*0062*/ 	.short	(.L_21 - .L_20)
	.align		4
.L_20:
        /*0064*/ 	.word	index@(.nv.constant0.triton_poi_fused_convolution_leaky_relu_9)
        /*0068*/ 	.short	0x0210
        /*006a*/ 	.short	0x0014


	//----- nvinfo : EIATTR_SW_WAR
	.align		4
.L_21:
        /*006c*/ 	.byte	0x04, 0x36
        /*006e*/ 	.short	(.L_23 - .L_22)
.L_22:
        /*0070*/ 	.word	0x00000008
.L_23:


//--------------------- .nv.callgraph             --------------------------
	.section	.nv.callgraph,"",@"SHT_CUDA_CALLGRAPH"
	.align	4
	.sectionentsize	8
	.align		4
        /*0000*/ 	.word	0x00000000
	.align		4
        /*0004*/ 	.word	0xffffffff
	.align		4
        /*0008*/ 	.word	0x00000000
	.align		4
        /*000c*/ 	.word	0xfffffffe
	.align		4
        /*0010*/ 	.word	0x00000000
	.align		4
        /*0014*/ 	.word	0xfffffffd
	.align		4
        /*0018*/ 	.word	0x00000000
	.align		4
        /*001c*/ 	.word	0xfffffffc


//--------------------- .text.triton_poi_fused_convolution_leaky_relu_9 --------------------------
	.section	.text.triton_poi_fused_convolution_leaky_relu_9,"ax",@progbits
	.align	128
        .global         triton_poi_fused_convolution_leaky_relu_9
        .type           triton_poi_fused_convolution_leaky_relu_9,@function
        .size           triton_poi_fused_convolution_leaky_relu_9,(.L_x_1 - triton_poi_fused_convolution_leaky_relu_9)
        .other          triton_poi_fused_convolution_leaky_relu_9,@"STO_CUDA_ENTRY STV_DEFAULT"
triton_poi_fused_convolution_leaky_relu_9:
.text.triton_poi_fused_convolution_leaky_relu_9:
[----:B------:R-:W0:Y:S02]  /*0000*/  LDC R1, c[0x0][0x28] ;  /* 0x00000a00ff017b82 */ /* 0x000e240000000800 */
[----:B------:R-:W1:Y:S01]  /*0010*/  S2R R0, SR_TID.X ;  /* 0x0000000000007919 */ /* 0x000e620000002100 */
[----:B------:R-:W2:Y:S01]  /*0020*/  LDC.64 R2, c[0x0][0x210] ;  /* 0x00008400ff027b82 */ /* 0x000ea20000000a00 */
[----:B------:R-:W-:Y:S01]  /*0030*/  ULDC.64 UR4, c[0x0][0x208] ;  /* 0x0000820000047ab9 */ /* 0x000fe20000000a00 */
[----:B------:R-:W3:Y:S01]  /*0040*/  S2R R7, SR_CTAID.X ;  /* 0x0000000000077919 */ /* 0x000ee20000002500 */
[----:B-1----:R-:W-:Y:S02]  /*0050*/  LOP3.LUT R0, R0, 0x7f, RZ, 0xc0, !PT ;  /* 0x0000007f00007812 */ /* 0x002fe400078ec0ff */
[----:B---3--:R-:W-:-:S03]  /*0060*/  SHF.R.S32.HI R4, RZ, 0x18, R7 ;  /* 0x00000018ff047819 */ /* 0x008fc60000011407 */
[----:B------:R-:W-:Y:S01]  /*0070*/  IMAD R7, R7, 0x80, R0 ;  /* 0x0000008007077824 */ /* 0x000fe200078e0200 */
[----:B------:R-:W-:-:S03]  /*0080*/  SGXT R0, R4, 0x1 ;  /* 0x000000010400781a */ /* 0x000fc60000000200 */
[C---:B--2---:R-:W-:Y:S01]  /*0090*/  IMAD.WIDE R2, R7.reuse, 0x4, R2 ;  /* 0x0000000407027825 */ /* 0x044fe200078e0202 */
[----:B------:R-:W1:Y:S01]  /*00a0*/  LDC.64 R4, c[0x0][0x218] ;  /* 0x00008600ff047b82 */ /* 0x000e620000000a00 */
[----:B------:R-:W-:Y:S02]  /*00b0*/  ISETP.GE.AND P1, PT, R7, 0x100, PT ;  /* 0x000001000700780c */ /* 0x000fe40003f26270 */
[----:B------:R-:W-:Y:S01]  /*00c0*/  LEA.HI R0, R0, R7, RZ, 0x4 ;  /* 0x0000000700007211 */ /* 0x000fe200078f20ff */
[----:B------:R-:W-:-:S03]  /*00d0*/  IMAD.MOV.U32 R7, RZ, RZ, RZ ;  /* 0x000000ffff077224 */ /* 0x000fc600078e00ff */
[----:B------:R-:W-:-:S04]  /*00e0*/  SHF.R.S32.HI R0, RZ, 0x4, R0 ;  /* 0x00000004ff007819 */ /* 0x000fc80000011400 */
[----:B------:R-:W-:-:S04]  /*00f0*/  LEA.HI R6, R0, R0, RZ, 0x2 ;  /* 0x0000000000067211 */ /* 0x000fc800078f10ff */
[----:B------:R-:W-:-:S05]  /*0100*/  LOP3.LUT R9, R6, 0xfffffffc, RZ, 0xc0, !PT ;  /* 0xfffffffc06097812 */ /* 0x000fca00078ec0ff */
[----:B------:R-:W-:Y:S02]  /*0110*/  IMAD.IADD R9, R0, 0x1, -R9 ;  /* 0x0000000100097824 */ /* 0x000fe400078e0a09 */
[----:B------:R-:W-:Y:S02]  /*0120*/  IMAD.MOV.U32 R0, RZ, RZ, RZ ;  /* 0x000000ffff007224 */ /* 0x000fe400078e00ff */
[----:B-1----:R-:W-:-:S04]  /*0130*/  IMAD.WIDE R4, R9, 0x4, R4 ;  /* 0x0000000409047825 */ /* 0x002fc800078e0204 */
[----:B------:R-:W2:Y:S04]  /*0140*/  @!P1 LDG.E R0, desc[UR4][R2.64] ;  /* 0x0000000402009981 */ /* 0x000ea8000c1e1900 */
[----:B------:R-:W2:Y:S02]  /*0150*/  @!P1 LDG.E.EL R7, desc[UR4][R4.64] ;  /* 0x0000000404079981 */ /* 0x000ea4000c2e1900 */
[----:B--2---:R-:W-:Y:S01]  /*0160*/  FSETP.GT.AND P0, PT, R0, -R7, PT ;  /* 0x800000070000720b */ /* 0x004fe20003f04000 */
[----:B------:R-:W-:-:S12]  /*0170*/  FADD R7, R7, R0 ;  /* 0x0000000007077221 */ /* 0x000fd80000000000 */
[----:B------:R-:W-:Y:S01]  /*0180*/  @!P0 FMUL R7, R7, 0.20000000298023223877 ;  /* 0x3e4ccccd07078820 */ /* 0x000fe20000400000 */
[----:B------:R-:W-:Y:S06]  /*0190*/  @P1 EXIT ;  /* 0x000000000000194d */ /* 0x000fec0003800000 */
[----:B------:R-:W-:Y:S01]  /*01a0*/  STG.E desc[UR4][R2.64], R7 ;  /* 0x0000000702007986 */ /* 0x000fe2000c101904 */
[----:B------:R-:W-:Y:S05]  /*01b0*/  EXIT ;  /* 0x000000000000794d */ /* 0x000fea0003800000 */
.L_x_0:
[----:B------:R-:W-:-:S00]  /*01c0*/  BRA `(.L_x_0) ;  /* 0xfffffffc00fc7947 */ /* 0x000fc0000383ffff */
[----:B------:R-:W-:-:S00]  /*01d0*/  NOP ;  /* 0x0000000000007918 */ /* 0x000fc00000000000 */
        /* <DEDUP_REMOVED lines=10> */
.L_x_1:


//--------------------- .nv.constant0.triton_poi_fused_convolution_leaky_relu_9 --------------------------
	.section	.nv.constant0.triton_poi_fused_convolution_leaky_relu_9,"a",@progbits
	.sectionflags	@""
	.align	4
.nv.constant0.triton_poi_fused_convolution_leaky_relu_9:
	.zero		548
